//
// Generated by NVIDIA NVVM Compiler
//
// Compiler Build ID: CL-36424714
// Cuda compilation tools, release 13.0, V13.0.88
// Based on NVVM 20.0.0
//

.version 9.0
.target sm_100
.address_size 64

	// .globl	_Z14KernelTemplatem
.extern .func  (.param .b32 func_retval0) vprintf
(
	.param .b64 vprintf_param_0,
	.param .b64 vprintf_param_1
)
;
.global .align 1 .b8 $str[12] = {105, 110, 100, 101, 120, 32, 58, 32, 37, 100, 10};
.extern .shared .align 16 .b8 sdata[];

.visible .entry _Z14KernelTemplatem(
	.param .u64 _Z14KernelTemplatem_param_0
)
{
	.local .align 8 .b8 	__local_depot0[8];
	.reg .b64 	%SP;
	.reg .b64 	%SPL;
	.reg .pred 	%p<3>;
	.reg .b32 	%r<12>;
	.reg .b64 	%rd<9>;

	mov.u64 	%SPL, __local_depot0;
	cvta.local.u64 	%SP, %SPL;
	ld.param.u64 	%rd2, [_Z14KernelTemplatem_param_0];
	mov.u32 	%r6, %tid.x;
	mov.u32 	%r7, %ctaid.x;
	mov.u32 	%r1, %ntid.x;
	mad.lo.s32 	%r11, %r7, %r1, %r6;
	cvt.s64.s32 	%rd3, %r11;
	setp.le.u64 	%p1, %rd2, %rd3;
	@%p1 bra 	$L__BB0_3;
	mov.u32 	%r8, %nctaid.x;
	mul.lo.s32 	%r3, %r1, %r8;
	add.u64 	%rd4, %SP, 0;
	add.u64 	%rd1, %SPL, 0;
	mov.u64 	%rd5, $str;
$L__BB0_2:
	st.local.u32 	[%rd1], %r11;
	cvta.global.u64 	%rd6, %rd5;
	{ // callseq 0, 0
	.param .b64 param0;
	st.param.b64 	[param0], %rd6;
	.param .b64 param1;
	st.param.b64 	[param1], %rd4;
	.param .b32 retval0;
	call.uni (retval0), 
	vprintf, 
	(
	param0, 
	param1
	);
	ld.param.b32 	%r9, [retval0];
	} // callseq 0
	add.s32 	%r11, %r11, %r3;
	cvt.s64.s32 	%rd8, %r11;
	setp.gt.u64 	%p2, %rd2, %rd8;
	@%p2 bra 	$L__BB0_2;
$L__BB0_3:
	ret;

}
	// .globl	_Z16dotProductKernelPKfS0_Pfm
.visible .entry _Z16dotProductKernelPKfS0_Pfm(
	.param .u64 .ptr .align 1 _Z16dotProductKernelPKfS0_Pfm_param_0,
	.param .u64 .ptr .align 1 _Z16dotProductKernelPKfS0_Pfm_param_1,
	.param .u64 .ptr .align 1 _Z16dotProductKernelPKfS0_Pfm_param_2,
	.param .u64 _Z16dotProductKernelPKfS0_Pfm_param_3
)
{
	.reg .pred 	%p<7>;
	.reg .b32 	%r<18>;
	.reg .b32 	%f<14>;
	.reg .b64 	%rd<17>;

	ld.param.u64 	%rd6, [_Z16dotProductKernelPKfS0_Pfm_param_0];
	ld.param.u64 	%rd7, [_Z16dotProductKernelPKfS0_Pfm_param_1];
	ld.param.u64 	%rd8, [_Z16dotProductKernelPKfS0_Pfm_param_2];
	ld.param.u64 	%rd9, [_Z16dotProductKernelPKfS0_Pfm_param_3];
	mov.u32 	%r1, %tid.x;
	mov.u32 	%r2, %ctaid.x;
	mov.u32 	%r17, %ntid.x;
	mad.lo.s32 	%r16, %r2, %r17, %r1;
	cvt.s64.s32 	%rd16, %r16;
	setp.le.u64 	%p1, %rd9, %rd16;
	mov.f32 	%f13, 0f00000000;
	@%p1 bra 	$L__BB1_3;
	mov.u32 	%r11, %nctaid.x;
	mul.lo.s32 	%r5, %r17, %r11;
	cvta.to.global.u64 	%rd2, %rd6;
	cvta.to.global.u64 	%rd3, %rd7;
	mov.f32 	%f13, 0f00000000;
$L__BB1_2:
	shl.b64 	%rd10, %rd16, 2;
	add.s64 	%rd11, %rd2, %rd10;
	ld.global.f32 	%f6, [%rd11];
	add.s64 	%rd12, %rd3, %rd10;
	ld.global.f32 	%f7, [%rd12];
	fma.rn.f32 	%f13, %f6, %f7, %f13;
	add.s32 	%r16, %r16, %r5;
	cvt.s64.s32 	%rd16, %r16;
	setp.gt.u64 	%p2, %rd9, %rd16;
	@%p2 bra 	$L__BB1_2;
$L__BB1_3:
	shl.b32 	%r12, %r1, 2;
	mov.u32 	%r13, sdata;
	add.s32 	%r8, %r13, %r12;
	st.shared.f32 	[%r8], %f13;
	bar.sync 	0;
	setp.lt.u32 	%p3, %r17, 2;
	@%p3 bra 	$L__BB1_7;
$L__BB1_4:
	shr.u32 	%r10, %r17, 1;
	setp.ge.u32 	%p4, %r1, %r10;
	@%p4 bra 	$L__BB1_6;
	shl.b32 	%r14, %r10, 2;
	add.s32 	%r15, %r8, %r14;
	ld.shared.f32 	%f8, [%r15];
	ld.shared.f32 	%f9, [%r8];
	add.f32 	%f10, %f8, %f9;
	st.shared.f32 	[%r8], %f10;
$L__BB1_6:
	bar.sync 	0;
	setp.gt.u32 	%p5, %r17, 3;
	mov.u32 	%r17, %r10;
	@%p5 bra 	$L__BB1_4;
$L__BB1_7:
	setp.ne.s32 	%p6, %r1, 0;
	@%p6 bra 	$L__BB1_9;
	ld.shared.f32 	%f11, [sdata];
	cvta.to.global.u64 	%rd13, %rd8;
	mul.wide.u32 	%rd14, %r2, 4;
	add.s64 	%rd15, %rd13, %rd14;
	st.global.f32 	[%rd15], %f11;
$L__BB1_9:
	ret;

}


// ===== COMPILED SASS (sm_100) =====

	.target	sm_100

	.elftype	@"ET_EXEC"


//--------------------- .note.nv.tkinfo           --------------------------
	.section	.note.nv.tkinfo,"",@"SHT_NOTE"
	.sectionflags	@"SHF_NOTE_NV_TKINFO"
	.tkinfo
        /*0018*/ 	.word	0x00000002
        /*0030*/ 	.string	""
        /*0030*/ 	.string	"ptxas"
        /*0030*/ 	.string	"Cuda compilation tools, release 13.0, V13.0.88"
        /*0030*/ 	.string	"Build cuda_13.0.r13.0/compiler.36424714_0"
        /*0030*/ 	.string	"-arch sm_100 -m 64 "



//--------------------- .note.nv.cuinfo           --------------------------
	.section	.note.nv.cuinfo,"",@"SHT_NOTE"
	.sectionflags	@"SHF_NOTE_NV_CUINFO"
        /*0018*/ 	.short	0x0002
        /*001a*/ 	.short	0x0064
        /*001c*/ 	.short	0x0082
	.zero		2


//--------------------- .nv.info                  --------------------------
	.section	.nv.info,"",@"SHT_CUDA_INFO"
	.align	4


	//----- nvinfo : EIATTR_REGCOUNT
	.align		4
        /*0000*/ 	.byte	0x04, 0x2f
        /*0002*/ 	.short	(.L_2 - .L_1)
	.align		4
.L_1:
        /*0004*/ 	.word	index@(_Z14KernelTemplatem)
        /*0008*/ 	.word	0x00000018


	//----- nvinfo : EIATTR_FRAME_SIZE
	.align		4
.L_2:
        /*000c*/ 	.byte	0x04, 0x11
        /*000e*/ 	.short	(.L_4 - .L_3)
	.align		4
.L_3:
        /*0010*/ 	.word	index@(_Z14KernelTemplatem)
        /*0014*/ 	.word	0x00000008


	//----- nvinfo : EIATTR_REGCOUNT
	.align		4
.L_4:
        /*0018*/ 	.byte	0x04, 0x2f
        /*001a*/ 	.short	(.L_6 - .L_5)
	.align		4
.L_5:
        /*001c*/ 	.word	index@(_Z16dotProductKernelPKfS0_Pfm)
        /*0020*/ 	.word	0x00000010


	//----- nvinfo : EIATTR_FRAME_SIZE
	.align		4
.L_6:
        /*0024*/ 	.byte	0x04, 0x11
        /*0026*/ 	.short	(.L_8 - .L_7)
	.align		4
.L_7:
        /*0028*/ 	.word	index@(_Z16dotProductKernelPKfS0_Pfm)
        /*002c*/ 	.word	0x00000000


	//----- nvinfo : EIATTR_MIN_STACK_SIZE
	.align		4
.L_8:
        /*0030*/ 	.byte	0x04, 0x12
        /*0032*/ 	.short	(.L_10 - .L_9)
	.align		4
.L_9:
        /*0034*/ 	.word	index@(_Z16dotProductKernelPKfS0_Pfm)
        /*0038*/ 	.word	0x00000000


	//----- nvinfo : EIATTR_MIN_STACK_SIZE
	.align		4
.L_10:
        /*003c*/ 	.byte	0x04, 0x12
        /*003e*/ 	.short	(.L_12 - .L_11)
	.align		4
.L_11:
        /*0040*/ 	.word	index@(_Z14KernelTemplatem)
        /*0044*/ 	.word	0x00000008
.L_12:


//--------------------- .nv.compat                --------------------------
	.section	.nv.compat,"",@"SHT_CUDA_COMPAT_INFO"
	.align	4
        /*0000*/ 	.byte	0x02, 0x09, 0x00, 0x00, 0x02, 0x02, 0x01, 0x00, 0x02, 0x05, 0x05, 0x00, 0x03, 0x07, 0x01, 0x01
        /*0010*/ 	.byte	0x02, 0x03, 0x00, 0x00, 0x02, 0x06, 0x01, 0x00, 0x04, 0x0b, 0x08, 0x00, 0x09, 0x00, 0x00, 0x00
        /*0020*/ 	.byte	0x00, 0x00, 0x00, 0x00


//--------------------- .nv.info._Z16dotProductKernelPKfS0_Pfm --------------------------
	.section	.nv.info._Z16dotProductKernelPKfS0_Pfm,"",@"SHT_CUDA_INFO"
	.sectionflags	@""
	.align	4


	//----- nvinfo : EIATTR_CUDA_API_VERSION
	.align		4
        /*0000*/ 	.byte	0x04, 0x37
        /*0002*/ 	.short	(.L_14 - .L_13)
.L_13:
        /*0004*/ 	.word	0x00000082


	//----- nvinfo : EIATTR_KPARAM_INFO
	.align		4
.L_14:
        /*0008*/ 	.byte	0x04, 0x17
        /*000a*/ 	.short	(.L_16 - .L_15)
.L_15:
        /*000c*/ 	.word	0x00000000
        /*0010*/ 	.short	0x0003
        /*0012*/ 	.short	0x0018
        /*0014*/ 	.byte	0x00, 0xf0, 0x21, 0x00


	//----- nvinfo : EIATTR_KPARAM_INFO
	.align		4
.L_16:
        /*0018*/ 	.byte	0x04, 0x17
        /*001a*/ 	.short	(.L_18 - .L_17)
.L_17:
        /*001c*/ 	.word	0x00000000
        /*0020*/ 	.short	0x0002
        /*0022*/ 	.short	0x0010
        /*0024*/ 	.byte	0x00, 0xf5, 0x21, 0x00


	//----- nvinfo : EIATTR_KPARAM_INFO
	.align		4
.L_18:
        /*0028*/ 	.byte	0x04, 0x17
        /*002a*/ 	.short	(.L_20 - .L_19)
.L_19:
        /*002c*/ 	.word	0x00000000
        /*0030*/ 	.short	0x0001
        /*0032*/ 	.short	0x0008
        /*0034*/ 	.byte	0x00, 0xf5, 0x21, 0x00


	//----- nvinfo : EIATTR_KPARAM_INFO
	.align		4
.L_20:
        /*0038*/ 	.byte	0x04, 0x17
        /*003a*/ 	.short	(.L_22 - .L_21)
.L_21:
        /*003c*/ 	.word	0x00000000
        /*0040*/ 	.short	0x0000
        /*0042*/ 	.short	0x0000
        /*0044*/ 	.byte	0x00, 0xf5, 0x21, 0x00


	//----- nvinfo : EIATTR_SPARSE_MMA_MASK
	.align		4
.L_22:
        /*0048*/ 	.byte	0x03, 0x50
        /*004a*/ 	.short	0x0000


	//----- nvinfo : EIATTR_MAXREG_COUNT
	.align		4
        /*004c*/ 	.byte	0x03, 0x1b
        /*004e*/ 	.short	0x00ff


	//----- nvinfo : EIATTR_NUM_BARRIERS
	.align		4
        /*0050*/ 	.byte	0x02, 0x4c
        /*0052*/ 	.byte	0x01
	.zero		1


	//----- nvinfo : EIATTR_MERCURY_ISA_VERSION
	.align		4
        /*0054*/ 	.byte	0x03, 0x5f
        /*0056*/ 	.short	0x0101


	//----- nvinfo : EIATTR_VRC_CTA_INIT_COUNT
	.align		4
        /*0058*/ 	.byte	0x02, 0x4a
	.zero		1
	.zero		1


	//----- nvinfo : EIATTR_EXIT_INSTR_OFFSETS
	.align		4
        /*005c*/ 	.byte	0x04, 0x1c
        /*005e*/ 	.short	(.L_24 - .L_23)


	//   ....[0]....
.L_23:
        /*0060*/ 	.word	0x00000380


	//   ....[1]....
        /*0064*/ 	.word	0x00000400


	//----- nvinfo : EIATTR_CRS_STACK_SIZE
	.align		4
.L_24:
        /*0068*/ 	.byte	0x04, 0x1e
        /*006a*/ 	.short	(.L_26 - .L_25)
.L_25:
        /*006c*/ 	.word	0x00000000


	//----- nvinfo : EIATTR_CBANK_PARAM_SIZE
	.align		4
.L_26:
        /*0070*/ 	.byte	0x03, 0x19
        /*0072*/ 	.short	0x0020


	//----- nvinfo : EIATTR_PARAM_CBANK
	.align		4
        /*0074*/ 	.byte	0x04, 0x0a
        /*0076*/ 	.short	(.L_28 - .L_27)
	.align		4
.L_27:
        /*0078*/ 	.word	index@(.nv.constant0._Z16dotProductKernelPKfS0_Pfm)
        /*007c*/ 	.short	0x0380
        /*007e*/ 	.short	0x0020


	//----- nvinfo : EIATTR_SW_WAR
	.align		4
.L_28:
        /*0080*/ 	.byte	0x04, 0x36
        /*0082*/ 	.short	(.L_30 - .L_29)
.L_29:
        /*0084*/ 	.word	0x00000008
.L_30:


//--------------------- .nv.info._Z14KernelTemplatem --------------------------
	.section	.nv.info._Z14KernelTemplatem,"",@"SHT_CUDA_INFO"
	.sectionflags	@""
	.align	4


	//----- nvinfo : EIATTR_CUDA_API_VERSION
	.align		4
        /*0000*/ 	.byte	0x04, 0x37
        /*0002*/ 	.short	(.L_32 - .L_31)
.L_31:
        /*0004*/ 	.word	0x00000082


	//----- nvinfo : EIATTR_KPARAM_INFO
	.align		4
.L_32:
        /*0008*/ 	.byte	0x04, 0x17
        /*000a*/ 	.short	(.L_34 - .L_33)
.L_33:
        /*000c*/ 	.word	0x00000000
        /*0010*/ 	.short	0x0000
        /*0012*/ 	.short	0x0000
        /*0014*/ 	.byte	0x00, 0xf0, 0x21, 0x00


	//----- nvinfo : EIATTR_SPARSE_MMA_MASK
	.align		4
.L_34:
        /*0018*/ 	.byte	0x03, 0x50
        /*001a*/ 	.short	0x0000


	//----- nvinfo : EIATTR_MAXREG_COUNT
	.align		4
        /*001c*/ 	.byte	0x03, 0x1b
        /*001e*/ 	.short	0x00ff


	//----- nvinfo : EIATTR_EXTERNS
	.align		4
        /*0020*/ 	.byte	0x04, 0x0f
        /*0022*/ 	.short	(.L_36 - .L_35)


	//   ....[0]....
	.align		4
.L_35:
        /*0024*/ 	.word	index@(vprintf)


	//----- nvinfo : EIATTR_MERCURY_ISA_VERSION
	.align		4
.L_36:
        /*0028*/ 	.byte	0x03, 0x5f
        /*002a*/ 	.short	0x0101


	//----- nvinfo : EIATTR_VRC_CTA_INIT_COUNT
	.align		4
        /*002c*/ 	.byte	0x02, 0x4a
	.zero		1
	.zero		1


	//----- nvinfo : EIATTR_SYSCALL_OFFSETS
	.align		4
        /*0030*/ 	.byte	0x04, 0x46
        /*0032*/ 	.short	(.L_38 - .L_37)


	//   ....[0]....
.L_37:
        /*0034*/ 	.word	0x000001b0


	//----- nvinfo : EIATTR_EXIT_INSTR_OFFSETS
	.align		4
.L_38:
        /*0038*/ 	.byte	0x04, 0x1c
        /*003a*/ 	.short	(.L_40 - .L_39)


	//   ....[0]....
.L_39:
        /*003c*/ 	.word	0x000000e0


	//   ....[1]....
        /*0040*/ 	.word	0x00000210


	//----- nvinfo : EIATTR_CRS_STACK_SIZE
	.align		4
.L_40:
        /*0044*/ 	.byte	0x04, 0x1e
        /*0046*/ 	.short	(.L_42 - .L_41)
.L_41:
        /*0048*/ 	.word	0x00000000


	//----- nvinfo : EIATTR_CBANK_PARAM_SIZE
	.align		4
.L_42:
        /*004c*/ 	.byte	0x03, 0x19
        /*004e*/ 	.short	0x0008


	//----- nvinfo : EIATTR_PARAM_CBANK
	.align		4
        /*0050*/ 	.byte	0x04, 0x0a
        /*0052*/ 	.short	(.L_44 - .L_43)
	.align		4
.L_43:
        /*0054*/ 	.word	index@(.nv.constant0._Z14KernelTemplatem)
        /*0058*/ 	.short	0x0380
        /*005a*/ 	.short	0x0008


	//----- nvinfo : EIATTR_SW_WAR
	.align		4
.L_44:
        /*005c*/ 	.byte	0x04, 0x36
        /*005e*/ 	.short	(.L_46 - .L_45)
.L_45:
        /*0060*/ 	.word	0x00000008
.L_46:


//--------------------- .nv.callgraph             --------------------------
	.section	.nv.callgraph,"",@"SHT_CUDA_CALLGRAPH"
	.align	4
	.sectionentsize	8
	.align		4
        /*0000*/ 	.word	0x00000000
	.align		4
        /*0004*/ 	.word	0xffffffff
	.align		4
        /*0008*/ 	.word	index@(_Z14KernelTemplatem)
	.align		4
        /*000c*/ 	.word	index@(vprintf)
	.align		4
        /*0010*/ 	.word	0x00000000
	.align		4
        /*0014*/ 	.word	0xfffffffe
	.align		4
        /*0018*/ 	.word	0x00000000
	.align		4
        /*001c*/ 	.word	0xfffffffd
	.align		4
        /*0020*/ 	.word	0x00000000
	.align		4
        /*0024*/ 	.word	0xfffffffc


//--------------------- .nv.constant4             --------------------------
	.section	.nv.constant4,"a",@progbits
	.align	8
	.align		8
.nv.constant4:
        /*0000*/ 	.dword	$str
	.align		8
        /*0008*/ 	.dword	vprintf


//--------------------- .text._Z16dotProductKernelPKfS0_Pfm --------------------------
	.section	.text._Z16dotProductKernelPKfS0_Pfm,"ax",@progbits
	.align	128
        .global         _Z16dotProductKernelPKfS0_Pfm
        .type           _Z16dotProductKernelPKfS0_Pfm,@function
        .size           _Z16dotProductKernelPKfS0_Pfm,(.L_x_9 - _Z16dotProductKernelPKfS0_Pfm)
        .other          _Z16dotProductKernelPKfS0_Pfm,@"STO_CUDA_ENTRY STV_DEFAULT"
_Z16dotProductKernelPKfS0_Pfm:
.text._Z16dotProductKernelPKfS0_Pfm:
[----:B------:R-:W-:Y:S01]  /*0000*/  LDC R1, c[0x0][0x37c] ;  /* 0x0000df00ff017b82 */ /* 0x000fe20000000800 */
[----:B------:R-:W0:Y:S01]  /*0010*/  S2R R8, SR_TID.X ;  /* 0x0000000000087919 */ /* 0x000e220000002100 */
[----:B------:R-:W1:Y:S01]  /*0020*/  LDCU UR4, c[0x0][0x360] ;  /* 0x00006c00ff0477ac */ /* 0x000e620008000800 */
[----:B------:R-:W-:Y:S01]  /*0030*/  BSSY.RECONVERGENT B0, `(.L_x_0) ;  /* 0x0000020000007945 */ /* 0x000fe20003800200 */
[----:B------:R-:W-:Y:S01]  /*0040*/  IMAD.MOV.U32 R7, RZ, RZ, RZ ;  /* 0x000000ffff077224 */ /* 0x000fe200078e00ff */
[----:B------:R-:W0:Y:S01]  /*0050*/  S2R R9, SR_CTAID.X ;  /* 0x0000000000097919 */ /* 0x000e220000002500 */
[----:B------:R-:W2:Y:S01]  /*0060*/  LDCU.64 UR8, c[0x0][0x398] ;  /* 0x00007300ff0877ac */ /* 0x000ea20008000a00 */
[----:B------:R-:W3:Y:S01]  /*0070*/  LDCU.64 UR6, c[0x0][0x358] ;  /* 0x00006b00ff0677ac */ /* 0x000ee20008000a00 */
[----:B------:R-:W4:Y:S01]  /*0080*/  LDCU.128 UR12, c[0x0][0x380] ;  /* 0x00007000ff0c77ac */ /* 0x000f220008000c00 */
[----:B-1----:R-:W-:Y:S02]  /*0090*/  IMAD.U32 R6, RZ, RZ, UR4 ;  /* 0x00000004ff067e24 */ /* 0x002fe4000f8e00ff */
[----:B0-----:R-:W-:-:S05]  /*00a0*/  IMAD R0, R9, UR4, R8 ;  /* 0x0000000409007c24 */ /* 0x001fca000f8e0208 */
[----:B--2---:R-:W-:Y:S02]  /*00b0*/  ISETP.GE.U32.AND P0, PT, R0, UR8, PT ;  /* 0x0000000800007c0c */ /* 0x004fe4000bf06070 */
[----:B------:R-:W-:-:S04]  /*00c0*/  SHF.R.S32.HI R2, RZ, 0x1f, R0 ;  /* 0x0000001fff027819 */ /* 0x000fc80000011400 */
[----:B------:R-:W-:-:S13]  /*00d0*/  ISETP.GE.U32.AND.EX P0, PT, R2, UR9, PT, P0 ;  /* 0x0000000902007c0c */ /* 0x000fda000bf06100 */
[----:B---34-:R-:W-:Y:S05]  /*00e0*/  @P0 BRA `(.L_x_1) ;  /* 0x0000000000500947 */ /* 0x018fea0003800000 */
[----:B------:R-:W0:Y:S01]  /*00f0*/  LDCU UR4, c[0x0][0x370] ;  /* 0x00006e00ff0477ac */ /* 0x000e220008000800 */
[----:B------:R-:W-:Y:S02]  /*0100*/  IMAD.MOV.U32 R11, RZ, RZ, R2 ;  /* 0x000000ffff0b7224 */ /* 0x000fe400078e0002 */
[----:B------:R-:W-:Y:S02]  /*0110*/  IMAD.MOV.U32 R10, RZ, RZ, R0 ;  /* 0x000000ffff0a7224 */ /* 0x000fe400078e0000 */
[----:B------:R-:W-:Y:S02]  /*0120*/  IMAD.MOV.U32 R7, RZ, RZ, RZ ;  /* 0x000000ffff077224 */ /* 0x000fe400078e00ff */
[----:B0-----:R-:W-:-:S07]  /*0130*/  IMAD R13, R6, UR4, RZ ;  /* 0x00000004060d7c24 */ /* 0x001fce000f8e02ff */
.L_x_2:
[C---:B------:R-:W-:Y:S01]  /*0140*/  IMAD.SHL.U32 R4, R10.reuse, 0x4, RZ ;  /* 0x000000040a047824 */ /* 0x040fe200078e00ff */
[----:B------:R-:W-:-:S04]  /*0150*/  SHF.L.U64.HI R5, R10, 0x2, R11 ;  /* 0x000000020a057819 */ /* 0x000fc8000001020b */
[C---:B------:R-:W-:Y:S02]  /*0160*/  IADD3 R2, P0, PT, R4.reuse, UR12, RZ ;  /* 0x0000000c04027c10 */ /* 0x040fe4000ff1e0ff */
[----:B------:R-:W-:Y:S02]  /*0170*/  IADD3 R4, P1, PT, R4, UR14, RZ ;  /* 0x0000000e04047c10 */ /* 0x000fe4000ff3e0ff */
[C---:B------:R-:W-:Y:S02]  /*0180*/  IADD3.X R3, PT, PT, R5.reuse, UR13, RZ, P0, !PT ;  /* 0x0000000d05037c10 */ /* 0x040fe400087fe4ff */
[----:B------:R-:W-:-:S03]  /*0190*/  IADD3.X R5, PT, PT, R5, UR15, RZ, P1, !PT ;  /* 0x0000000f05057c10 */ /* 0x000fc60008ffe4ff */
[----:B------:R-:W2:Y:S04]  /*01a0*/  LDG.E R2, desc[UR6][R2.64] ;  /* 0x0000000602027981 */ /* 0x000ea8000c1e1900 */
[----:B------:R-:W2:Y:S01]  /*01b0*/  LDG.E R4, desc[UR6][R4.64] ;  /* 0x0000000604047981 */ /* 0x000ea2000c1e1900 */
[----:B------:R-:W-:-:S04]  /*01c0*/  IMAD.IADD R10, R13, 0x1, R0 ;  /* 0x000000010d0a7824 */ /* 0x000fc800078e0200 */
[--C-:B------:R-:W-:Y:S01]  /*01d0*/  IMAD.MOV.U32 R0, RZ, RZ, R10.reuse ;  /* 0x000000ffff007224 */ /* 0x100fe200078e000a */
[----:B------:R-:W-:Y:S02]  /*01e0*/  ISETP.GE.U32.AND P0, PT, R10, UR8, PT ;  /* 0x000000080a007c0c */ /* 0x000fe4000bf06070 */
[----:B------:R-:W-:-:S04]  /*01f0*/  SHF.R.S32.HI R11, RZ, 0x1f, R10 ;  /* 0x0000001fff0b7819 */ /* 0x000fc8000001140a */
[----:B------:R-:W-:Y:S01]  /*0200*/  ISETP.GE.U32.AND.EX P0, PT, R11, UR9, PT, P0 ;  /* 0x000000090b007c0c */ /* 0x000fe2000bf06100 */
[----:B--2---:R-:W-:-:S12]  /*0210*/  FFMA R7, R2, R4, R7 ;  /* 0x0000000402077223 */ /* 0x004fd80000000007 */
[----:B------:R-:W-:Y:S05]  /*0220*/  @!P0 BRA `(.L_x_2) ;  /* 0xfffffffc00c48947 */ /* 0x000fea000383ffff */
.L_x_1:
[----:B------:R-:W-:Y:S05]  /*0230*/  BSYNC.RECONVERGENT B0 ;  /* 0x0000000000007941 */ /* 0x000fea0003800200 */
.L_x_0:
[----:B------:R-:W0:Y:S01]  /*0240*/  S2UR UR5, SR_CgaCtaId ;  /* 0x00000000000579c3 */ /* 0x000e220000008800 */
[----:B------:R-:W-:Y:S01]  /*0250*/  UMOV UR4, 0x400 ;  /* 0x0000040000047882 */ /* 0x000fe20000000000 */
[----:B------:R-:W-:Y:S02]  /*0260*/  ISETP.GE.U32.AND P1, PT, R6, 0x2, PT ;  /* 0x000000020600780c */ /* 0x000fe40003f26070 */
[----:B------:R-:W-:Y:S01]  /*0270*/  ISETP.NE.AND P0, PT, R8, RZ, PT ;  /* 0x000000ff0800720c */ /* 0x000fe20003f05270 */
[----:B0-----:R-:W-:-:S06]  /*0280*/  ULEA UR4, UR5, UR4, 0x18 ;  /* 0x0000000405047291 */ /* 0x001fcc000f8ec0ff */
[----:B------:R-:W-:-:S05]  /*0290*/  LEA R0, R8, UR4, 0x2 ;  /* 0x0000000408007c11 */ /* 0x000fca000f8e10ff */
[----:B------:R0:W-:Y:S01]  /*02a0*/  STS [R0], R7 ;  /* 0x0000000700007388 */ /* 0x0001e20000000800 */
[----:B------:R-:W-:Y:S06]  /*02b0*/  BAR.SYNC.DEFER_BLOCKING 0x0 ;  /* 0x0000000000007b1d */ /* 0x000fec0000010000 */
[----:B------:R-:W-:Y:S05]  /*02c0*/  @!P1 BRA `(.L_x_3) ;  /* 0x00000000002c9947 */ /* 0x000fea0003800000 */
.L_x_4:
[----:B------:R-:W-:-:S04]  /*02d0*/  SHF.R.U32.HI R5, RZ, 0x1, R6 ;  /* 0x00000001ff057819 */ /* 0x000fc80000011606 */
[----:B------:R-:W-:-:S13]  /*02e0*/  ISETP.GE.U32.AND P1, PT, R8, R5, PT ;  /* 0x000000050800720c */ /* 0x000fda0003f26070 */
[----:B------:R-:W-:Y:S01]  /*02f0*/  @!P1 IMAD R2, R5, 0x4, R0 ;  /* 0x0000000405029824 */ /* 0x000fe200078e0200 */
[----:B------:R-:W-:Y:S05]  /*0300*/  @!P1 LDS R3, [R0] ;  /* 0x0000000000039984 */ /* 0x000fea0000000800 */
[----:B------:R-:W1:Y:S02]  /*0310*/  @!P1 LDS R2, [R2] ;  /* 0x0000000002029984 */ /* 0x000e640000000800 */
[----:B-1----:R-:W-:-:S05]  /*0320*/  @!P1 FADD R3, R2, R3 ;  /* 0x0000000302039221 */ /* 0x002fca0000000000 */
[----:B------:R1:W-:Y:S01]  /*0330*/  @!P1 STS [R0], R3 ;  /* 0x0000000300009388 */ /* 0x0003e20000000800 */
[----:B------:R-:W-:Y:S01]  /*0340*/  BAR.SYNC.DEFER_BLOCKING 0x0 ;  /* 0x0000000000007b1d */ /* 0x000fe20000010000 */
[----:B------:R-:W-:Y:S01]  /*0350*/  ISETP.GT.U32.AND P1, PT, R6, 0x3, PT ;  /* 0x000000030600780c */ /* 0x000fe20003f24070 */
[----:B------:R-:W-:-:S12]  /*0360*/  IMAD.MOV.U32 R6, RZ, RZ, R5 ;  /* 0x000000ffff067224 */ /* 0x000fd800078e0005 */
[----:B-1----:R-:W-:Y:S05]  /*0370*/  @P1 BRA `(.L_x_4) ;  /* 0xfffffffc00d41947 */ /* 0x002fea000383ffff */
.L_x_3:
[----:B------:R-:W-:Y:S05]  /*0380*/  @P0 EXIT ;  /* 0x000000000000094d */ /* 0x000fea0003800000 */
[----:B------:R-:W1:Y:S01]  /*0390*/  S2UR UR5, SR_CgaCtaId ;  /* 0x00000000000579c3 */ /* 0x000e620000008800 */
[----:B------:R-:W-:-:S07]  /*03a0*/  UMOV UR4, 0x400 ;  /* 0x0000040000047882 */ /* 0x000fce0000000000 */
[----:B------:R-:W2:Y:S01]  /*03b0*/  LDC.64 R2, c[0x0][0x390] ;  /* 0x0000e400ff027b82 */ /* 0x000ea20000000a00 */
[----:B-1----:R-:W-:Y:S01]  /*03c0*/  ULEA UR4, UR5, UR4, 0x18 ;  /* 0x0000000405047291 */ /* 0x002fe2000f8ec0ff */
[----:B--2---:R-:W-:-:S08]  /*03d0*/  IMAD.WIDE.U32 R2, R9, 0x4, R2 ;  /* 0x0000000409027825 */ /* 0x004fd000078e0002 */
[----:B------:R-:W1:Y:S04]  /*03e0*/  LDS R5, [UR4] ;  /* 0x00000004ff057984 */ /* 0x000e680008000800 */
[----:B-1----:R-:W-:Y:S01]  /*03f0*/  STG.E desc[UR6][R2.64], R5 ;  /* 0x0000000502007986 */ /* 0x002fe2000c101906 */
[----:B------:R-:W-:Y:S05]  /*0400*/  EXIT ;  /* 0x000000000000794d */ /* 0x000fea0003800000 */
.L_x_5:
[----:B------:R-:W-:-:S00]  /*0410*/  BRA `(.L_x_5) ;  /* 0xfffffffc00fc7947 */ /* 0x000fc0000383ffff */
[----:B------:R-:W-:-:S00]  /*0420*/  NOP ;  /* 0x0000000000007918 */ /* 0x000fc00000000000 */
        /* <DEDUP_REMOVED lines=13> */
.L_x_9:


//--------------------- .text._Z14KernelTemplatem --------------------------
	.section	.text._Z14KernelTemplatem,"ax",@progbits
	.align	128
        .global         _Z14KernelTemplatem
        .type           _Z14KernelTemplatem,@function
        .size           _Z14KernelTemplatem,(.L_x_10 - _Z14KernelTemplatem)
        .other          _Z14KernelTemplatem,@"STO_CUDA_ENTRY STV_DEFAULT"
_Z14KernelTemplatem:
.text._Z14KernelTemplatem:
[----:B------:R-:W0:Y:S01]  /*0000*/  LDC R1, c[0x0][0x37c] ;  /* 0x0000df00ff017b82 */ /* 0x000e220000000800 */
[----:B------:R-:W1:Y:S01]  /*0010*/  S2R R2, SR_TID.X ;  /* 0x0000000000027919 */ /* 0x000e620000002100 */
[----:B------:R-:W2:Y:S06]  /*0020*/  LDCU UR5, c[0x0][0x2fc] ;  /* 0x00005f80ff0577ac */ /* 0x000eac0008000800 */
[----:B------:R-:W1:Y:S01]  /*0030*/  S2UR UR6, SR_CTAID.X ;  /* 0x00000000000679c3 */ /* 0x000e620000002500 */
[----:B0-----:R-:W-:Y:S01]  /*0040*/  VIADD R1, R1, 0xfffffff8 ;  /* 0xfffffff801017836 */ /* 0x001fe20000000000 */
[----:B------:R-:W0:Y:S01]  /*0050*/  LDCU.64 UR8, c[0x0][0x380] ;  /* 0x00007000ff0877ac */ /* 0x000e220008000a00 */
[----:B------:R-:W3:Y:S05]  /*0060*/  LDCU UR4, c[0x0][0x2f8] ;  /* 0x00005f00ff0477ac */ /* 0x000eea0008000800 */
[----:B------:R-:W1:Y:S01]  /*0070*/  LDC R19, c[0x0][0x360] ;  /* 0x0000d800ff137b82 */ /* 0x000e620000000800 */
[----:B---3--:R-:W-:-:S05]  /*0080*/  IADD3 R16, P1, PT, R1, UR4, RZ ;  /* 0x0000000401107c10 */ /* 0x008fca000ff3e0ff */
[----:B--2---:R-:W-:Y:S02]  /*0090*/  IMAD.X R17, RZ, RZ, UR5, P1 ;  /* 0x00000005ff117e24 */ /* 0x004fe400088e06ff */
[----:B-1----:R-:W-:-:S05]  /*00a0*/  IMAD R2, R19, UR6, R2 ;  /* 0x0000000613027c24 */ /* 0x002fca000f8e0202 */
[----:B0-----:R-:W-:Y:S02]  /*00b0*/  ISETP.GE.U32.AND P0, PT, R2, UR8, PT ;  /* 0x0000000802007c0c */ /* 0x001fe4000bf06070 */
[----:B------:R-:W-:-:S04]  /*00c0*/  SHF.R.S32.HI R0, RZ, 0x1f, R2 ;  /* 0x0000001fff007819 */ /* 0x000fc80000011402 */
[----:B------:R-:W-:-:S13]  /*00d0*/  ISETP.GE.U32.AND.EX P0, PT, R0, UR9, PT, P0 ;  /* 0x0000000900007c0c */ /* 0x000fda000bf06100 */
[----:B------:R-:W-:Y:S05]  /*00e0*/  @P0 EXIT ;  /* 0x000000000000094d */ /* 0x000fea0003800000 */
[----:B------:R-:W0:Y:S01]  /*00f0*/  LDCU UR4, c[0x0][0x370] ;  /* 0x00006e00ff0477ac */ /* 0x000e220008000800 */
[----:B------:R-:W1:Y:S01]  /*0100*/  LDCU.64 UR36, c[0x0][0x380] ;  /* 0x00007000ff2477ac */ /* 0x000e620008000a00 */
[----:B0-----:R-:W-:-:S07]  /*0110*/  IMAD R19, R19, UR4, RZ ;  /* 0x0000000413137c24 */ /* 0x001fce000f8e02ff */
.L_x_7:
[----:B------:R-:W-:Y:S01]  /*0120*/  MOV R0, 0x8 ;  /* 0x0000000800007802 */ /* 0x000fe20000000f00 */
[----:B------:R0:W-:Y:S01]  /*0130*/  STL [R1], R2 ;  /* 0x0000000201007387 */ /* 0x0001e20000100800 */
[----:B------:R-:W2:Y:S01]  /*0140*/  LDCU.64 UR4, c[0x4][URZ] ;  /* 0x01000000ff0477ac */ /* 0x000ea20008000a00 */
[----:B------:R-:W-:Y:S01]  /*0150*/  IMAD.MOV.U32 R6, RZ, RZ, R16 ;  /* 0x000000ffff067224 */ /* 0x000fe200078e0010 */
[----:B------:R0:W3:Y:S01]  /*0160*/  LDC.64 R8, c[0x4][R0] ;  /* 0x0100000000087b82 */ /* 0x0000e20000000a00 */
[----:B------:R-:W-:Y:S02]  /*0170*/  IMAD.MOV.U32 R7, RZ, RZ, R17 ;  /* 0x000000ffff077224 */ /* 0x000fe400078e0011 */
[----:B--2---:R-:W-:Y:S02]  /*0180*/  IMAD.U32 R4, RZ, RZ, UR4 ;  /* 0x00000004ff047e24 */ /* 0x004fe4000f8e00ff */
[----:B0-----:R-:W-:-:S07]  /*0190*/  IMAD.U32 R5, RZ, RZ, UR5 ;  /* 0x00000005ff057e24 */ /* 0x001fce000f8e00ff */
[----:B------:R-:W-:-:S07]  /*01a0*/  LEPC R20, `(.L_x_6) ;  /* 0x000000001014794e */ /* 0x000fce0000000000 */
[----:B-1-3--:R-:W-:Y:S05]  /*01b0*/  CALL.ABS.NOINC R8 ;  /* 0x0000000008007343 */ /* 0x00afea0003c00000 */
.L_x_6:
[----:B------:R-:W-:-:S05]  /*01c0*/  IMAD.IADD R2, R19, 0x1, R2 ;  /* 0x0000000113027824 */ /* 0x000fca00078e0202 */
[----:B------:R-:W-:Y:S02]  /*01d0*/  ISETP.GE.U32.AND P0, PT, R2, UR36, PT ;  /* 0x0000002402007c0c */ /* 0x000fe4000bf06070 */
[----:B------:R-:W-:-:S04]  /*01e0*/  SHF.R.S32.HI R0, RZ, 0x1f, R2 ;  /* 0x0000001fff007819 */ /* 0x000fc80000011402 */
[----:B------:R-:W-:-:S13]  /*01f0*/  ISETP.GE.U32.AND.EX P0, PT, R0, UR37, PT, P0 ;  /* 0x0000002500007c0c */ /* 0x000fda000bf06100 */
[----:B------:R-:W-:Y:S05]  /*0200*/  @!P0 BRA `(.L_x_7) ;  /* 0xfffffffc00c48947 */ /* 0x000fea000383ffff */
[----:B------:R-:W-:Y:S05]  /*0210*/  EXIT ;  /* 0x000000000000794d */ /* 0x000fea0003800000 */
.L_x_8:
        /* <DEDUP_REMOVED lines=14> */
.L_x_10:


//--------------------- .nv.global.init           --------------------------
	.section	.nv.global.init,"aw",@progbits
.nv.global.init:
	.type		$str,@object
	.size		$str,(.L_0 - $str)
$str:
        /*0000*/ 	.byte	0x69, 0x6e, 0x64, 0x65, 0x78, 0x20, 0x3a, 0x20, 0x25, 0x64, 0x0a, 0x00
.L_0:


//--------------------- .nv.shared._Z16dotProductKernelPKfS0_Pfm --------------------------
	.section	.nv.shared._Z16dotProductKernelPKfS0_Pfm,"aw",@nobits
	.sectionflags	@""
	.align	16
	.zero		1024


//--------------------- .nv.shared.reserved.0     --------------------------
	.section	.nv.shared.reserved.0,"aw",@nobits
	.weak		__nv_reservedSMEM_offset_0_alias
	.size		__nv_reservedSMEM_offset_0_alias, 0, 64
	.other		__nv_reservedSMEM_offset_0_alias,@"STO_CUDA_RESERVED_SHARED STV_DEFAULT"
__nv_reservedSMEM_offset_0_alias:
	.zero		0
	.zero		64


//--------------------- .nv.shared._Z14KernelTemplatem --------------------------
	.section	.nv.shared._Z14KernelTemplatem,"aw",@nobits
	.sectionflags	@""
	.align	16
	.zero		1024


//--------------------- .nv.constant0._Z16dotProductKernelPKfS0_Pfm --------------------------
	.section	.nv.constant0._Z16dotProductKernelPKfS0_Pfm,"a",@progbits
	.sectionflags	@""
	.align	4
.nv.constant0._Z16dotProductKernelPKfS0_Pfm:
	.zero		928


//--------------------- .nv.constant0._Z14KernelTemplatem --------------------------
	.section	.nv.constant0._Z14KernelTemplatem,"a",@progbits
	.sectionflags	@""
	.align	4
.nv.constant0._Z14KernelTemplatem:
	.zero		904


//--------------------- SYMBOLS --------------------------

	.type		.nv.reservedSmem.offset0,@object
	.size		.nv.reservedSmem.offset0,0x4
	.type		.nv.reservedSmem.cap,@object
	.size		.nv.reservedSmem.cap,0x4
	.type		vprintf,@function
